	.headerflags	@"EF_CUDA_TEXMODE_UNIFIED EF_CUDA_64BIT_ADDRESS EF_CUDA_ACCELERATORS EF_CUDA_SM90 EF_CUDA_VIRTUAL_SM(EF_CUDA_SM90)"
	.elftype	@"ET_EXEC"


//--------------------- .nv.info                  --------------------------
	.section	.nv.info,"",@"SHT_CUDA_INFO"
	.align	4


	//----- nvinfo : EIATTR_REGCOUNT
	.align		4
        /*0000*/ 	.byte	0x04, 0x2f
        /*0002*/ 	.short	(.L_1 - .L_0)
	.align		4
.L_0:
        /*0004*/ 	.word	index@(triton_poi_fused_mul_0)
        /*0008*/ 	.word	0x0000000a


	//----- nvinfo : EIATTR_MIN_STACK_SIZE
	.align		4
.L_1:
        /*000c*/ 	.byte	0x04, 0x12
        /*000e*/ 	.short	(.L_3 - .L_2)
	.align		4
.L_2:
        /*0010*/ 	.word	index@(triton_poi_fused_mul_0)
        /*0014*/ 	.word	0x00000000


	//----- nvinfo : EIATTR_FRAME_SIZE
	.align		4
.L_3:
        /*0018*/ 	.byte	0x04, 0x11
        /*001a*/ 	.short	(.L_5 - .L_4)
	.align		4
.L_4:
        /*001c*/ 	.word	index@(triton_poi_fused_mul_0)
        /*0020*/ 	.word	0x00000000


	//----- nvinfo : EIATTR_MIN_STACK_SIZE
	.align		4
.L_5:
        /*0024*/ 	.byte	0x04, 0x12
        /*0026*/ 	.short	(.L_7 - .L_6)
	.align		4
.L_6:
        /*0028*/ 	.word	index@(triton_poi_fused_mul_0)
        /*002c*/ 	.word	0x00000000
.L_7:


//--------------------- .nv.info.triton_poi_fused_mul_0 --------------------------
	.section	.nv.info.triton_poi_fused_mul_0,"",@"SHT_CUDA_INFO"
	.sectionflags	@""
	.align	4


	//----- nvinfo : EIATTR_CUDA_API_VERSION
	.align		4
        /*0000*/ 	.byte	0x04, 0x37
        /*0002*/ 	.short	(.L_9 - .L_8)
.L_8:
        /*0004*/ 	.word	0x0000007c


	//----- nvinfo : EIATTR_KPARAM_INFO
	.align		4
.L_9:
        /*0008*/ 	.byte	0x04, 0x17
        /*000a*/ 	.short	(.L_11 - .L_10)
.L_10:
        /*000c*/ 	.word	0x00000000
        /*0010*/ 	.short	0x0002
        /*0012*/ 	.short	0x0010
        /*0014*/ 	.byte	0x00, 0xf0, 0x11, 0x00


	//----- nvinfo : EIATTR_KPARAM_INFO
	.align		4
.L_11:
        /*0018*/ 	.byte	0x04, 0x17
        /*001a*/ 	.short	(.L_13 - .L_12)
.L_12:
        /*001c*/ 	.word	0x00000000
        /*0020*/ 	.short	0x0001
        /*0022*/ 	.short	0x0008
        /*0024*/ 	.byte	0x00, 0xf4, 0x21, 0x00


	//----- nvinfo : EIATTR_KPARAM_INFO
	.align		4
.L_13:
        /*0028*/ 	.byte	0x04, 0x17
        /*002a*/ 	.short	(.L_15 - .L_14)
.L_14:
        /*002c*/ 	.word	0x00000000
        /*0030*/ 	.short	0x0000
        /*0032*/ 	.short	0x0000
        /*0034*/ 	.byte	0x00, 0xf4, 0x21, 0x00


	//----- nvinfo : EIATTR_SPARSE_MMA_MASK
	.align		4
.L_15:
        /*0038*/ 	.byte	0x03, 0x50
        /*003a*/ 	.short	0x0000


	//----- nvinfo : EIATTR_MAXREG_COUNT
	.align		4
        /*003c*/ 	.byte	0x03, 0x1b
        /*003e*/ 	.short	0x00ff


	//----- nvinfo : EIATTR_EXIT_INSTR_OFFSETS
	.align		4
        /*0040*/ 	.byte	0x04, 0x1c
        /*0042*/ 	.short	(.L_17 - .L_16)


	//   ....[0]....
.L_16:
        /*0044*/ 	.word	0x00000100


	//   ....[1]....
        /*0048*/ 	.word	0x00000130


	//----- nvinfo : EIATTR_REQNTID
	.align		4
.L_17:
        /*004c*/ 	.byte	0x04, 0x10
        /*004e*/ 	.short	(.L_19 - .L_18)
.L_18:
        /*0050*/ 	.word	0x00000020
        /*0054*/ 	.word	0x00000001
        /*0058*/ 	.word	0x00000001


	//----- nvinfo : EIATTR_CRS_STACK_SIZE
	.align		4
.L_19:
        /*005c*/ 	.byte	0x04, 0x1e
        /*005e*/ 	.short	(.L_21 - .L_20)
.L_20:
        /*0060*/ 	.word	0x00000000


	//----- nvinfo : EIATTR_CBANK_PARAM_SIZE
	.align		4
.L_21:
        /*0064*/ 	.byte	0x03, 0x19
        /*0066*/ 	.short	0x0014


	//----- nvinfo : EIATTR_PARAM_CBANK
	.align		4
        /*0068*/ 	.byte	0x04, 0x0a
        /*006a*/ 	.short	(.L_23 - .L_22)
	.align		4
.L_22:
        /*006c*/ 	.word	index@(.nv.constant0.triton_poi_fused_mul_0)
        /*0070*/ 	.short	0x0210
        /*0072*/ 	.short	0x0014


	//----- nvinfo : EIATTR_SW_WAR
	.align		4
.L_23:
        /*0074*/ 	.byte	0x04, 0x36
        /*0076*/ 	.short	(.L_25 - .L_24)
.L_24:
        /*0078*/ 	.word	0x00000008
.L_25:


//--------------------- .nv.callgraph             --------------------------
	.section	.nv.callgraph,"",@"SHT_CUDA_CALLGRAPH"
	.align	4
	.sectionentsize	8
	.align		4
        /*0000*/ 	.word	0x00000000
	.align		4
        /*0004*/ 	.word	0xffffffff
	.align		4
        /*0008*/ 	.word	0x00000000
	.align		4
        /*000c*/ 	.word	0xfffffffe
	.align		4
        /*0010*/ 	.word	0x00000000
	.align		4
        /*0014*/ 	.word	0xfffffffd
	.align		4
        /*0018*/ 	.word	0x00000000
	.align		4
        /*001c*/ 	.word	0xfffffffc


//--------------------- .text.triton_poi_fused_mul_0 --------------------------
	.section	.text.triton_poi_fused_mul_0,"ax",@progbits
	.align	128
        .global         triton_poi_fused_mul_0
        .type           triton_poi_fused_mul_0,@function
        .size           triton_poi_fused_mul_0,(.L_x_3 - triton_poi_fused_mul_0)
        .other          triton_poi_fused_mul_0,@"STO_CUDA_ENTRY STV_DEFAULT"
triton_poi_fused_mul_0:
.text.triton_poi_fused_mul_0:
[----:B------:R-:W0:Y:S02]  /*0000*/  LDC R1, c[0x0][0x28] ;  /* 0x00000a00ff017b82 */ /* 0x000e240000000800 */
[----:B------:R-:W1:Y:S01]  /*0010*/  S2R R0, SR_TID.X ;  /* 0x0000000000007919 */ /* 0x000e620000002100 */
[----:B------:R-:W2:Y:S01]  /*0020*/  LDC.64 R4, c[0x0][0x218] ;  /* 0x00008600ff047b82 */ /* 0x000ea20000000a00 */
[----:B------:R-:W-:Y:S01]  /*0030*/  ULDC.64 UR4, c[0x0][0x208] ;  /* 0x0000820000047ab9 */ /* 0x000fe20000000a00 */
[----:B------:R-:W-:Y:S01]  /*0040*/  BSSY B0, `(.L_x_0) ;  /* 0x000000b000007945 */ /* 0x000fe20003800000 */
[----:B------:R-:W3:Y:S01]  /*0050*/  S2R R7, SR_CTAID.X ;  /* 0x0000000000077919 */ /* 0x000ee20000002500 */
[----:B------:R-:W-:Y:S01]  /*0060*/  HFMA2.MMA R2, -RZ, RZ, 0, 0 ;  /* 0x00000000ff027435 */ /* 0x000fe200000001ff */
[----:B-1----:R-:W-:-:S04]  /*0070*/  LOP3.LUT R0, R0, 0x1f, RZ, 0xc0, !PT ;  /* 0x0000001f00007812 */ /* 0x002fc800078ec0ff */
[----:B---3--:R-:W-:-:S04]  /*0080*/  LEA R7, R7, R0, 0x5 ;  /* 0x0000000007077211 */ /* 0x008fc800078e28ff */
[C---:B------:R-:W-:Y:S01]  /*0090*/  ISETP.GE.AND P0, PT, R7.reuse, 0x20, PT ;  /* 0x000000200700780c */ /* 0x040fe20003f06270 */
[----:B--2---:R-:W-:-:S12]  /*00a0*/  IMAD.WIDE R4, R7, 0x4, R4 ;  /* 0x0000000407047825 */ /* 0x004fd800078e0204 */
[----:B------:R-:W-:Y:S05]  /*00b0*/  @P0 BRA `(.L_x_1) ;  /* 0x00000000000c0947 */ /* 0x000fea0003800000 */
[----:B------:R-:W1:Y:S02]  /*00c0*/  LDC.64 R2, c[0x0][0x210] ;  /* 0x00008400ff027b82 */ /* 0x000e640000000a00 */
[----:B-1----:R-:W-:-:S06]  /*00d0*/  IMAD.WIDE R2, R7, 0x4, R2 ;  /* 0x0000000407027825 */ /* 0x002fcc00078e0202 */
[----:B------:R1:W5:Y:S02]  /*00e0*/  LDG.E R2, desc[UR4][R2.64] ;  /* 0x0000000402027981 */ /* 0x000364000c1e1900 */
.L_x_1:
[----:B------:R-:W-:Y:S05]  /*00f0*/  BSYNC B0 ;  /* 0x0000000000007941 */ /* 0x000fea0003800000 */
.L_x_0:
[----:B------:R-:W-:Y:S05]  /*0100*/  @P0 EXIT ;  /* 0x000000000000094d */ /* 0x000fea0003800000 */
[----:B-1---5:R-:W-:-:S05]  /*0110*/  FMUL R3, R2, 0.70710676908493041992 ;  /* 0x3f3504f302037820 */ /* 0x022fca0000400000 */
[----:B------:R-:W-:Y:S01]  /*0120*/  STG.E desc[UR4][R4.64], R3 ;  /* 0x0000000304007986 */ /* 0x000fe2000c101904 */
[----:B------:R-:W-:Y:S05]  /*0130*/  EXIT ;  /* 0x000000000000794d */ /* 0x000fea0003800000 */
.L_x_2:
[----:B------:R-:W-:-:S00]  /*0140*/  BRA `(.L_x_2) ;  /* 0xfffffffc00fc7947 */ /* 0x000fc0000383ffff */
[----:B------:R-:W-:-:S00]  /*0150*/  NOP ;  /* 0x0000000000007918 */ /* 0x000fc00000000000 */
        /* <DEDUP_REMOVED lines=10> */
.L_x_3:


//--------------------- .nv.constant0.triton_poi_fused_mul_0 --------------------------
	.section	.nv.constant0.triton_poi_fused_mul_0,"a",@progbits
	.sectionflags	@""
	.align	4
.nv.constant0.triton_poi_fused_mul_0:
	.zero		548
